	.headerflags	@"EF_CUDA_TEXMODE_UNIFIED EF_CUDA_64BIT_ADDRESS EF_CUDA_ACCELERATORS EF_CUDA_SM90 EF_CUDA_VIRTUAL_SM(EF_CUDA_SM90)"
	.elftype	@"ET_EXEC"


//--------------------- .nv.info                  --------------------------
	.section	.nv.info,"",@"SHT_CUDA_INFO"
	.align	4


	//----- nvinfo : EIATTR_REGCOUNT
	.align		4
        /*0000*/ 	.byte	0x04, 0x2f
        /*0002*/ 	.short	(.L_2 - .L_1)
	.align		4
.L_1:
        /*0004*/ 	.word	index@(triton_red_fused_convolution_native_group_norm_5)
        /*0008*/ 	.word	0x00000030


	//----- nvinfo : EIATTR_MIN_STACK_SIZE
	.align		4
.L_2:
        /*000c*/ 	.byte	0x04, 0x12
        /*000e*/ 	.short	(.L_4 - .L_3)
	.align		4
.L_3:
        /*0010*/ 	.word	index@(triton_red_fused_convolution_native_group_norm_5)
        /*0014*/ 	.word	0x00000000


	//----- nvinfo : EIATTR_FRAME_SIZE
	.align		4
.L_4:
        /*0018*/ 	.byte	0x04, 0x11
        /*001a*/ 	.short	(.L_6 - .L_5)
	.align		4
.L_5:
        /*001c*/ 	.word	index@(triton_red_fused_convolution_native_group_norm_5)
        /*0020*/ 	.word	0x00000000


	//----- nvinfo : EIATTR_MIN_STACK_SIZE
	.align		4
.L_6:
        /*0024*/ 	.byte	0x04, 0x12
        /*0026*/ 	.short	(.L_8 - .L_7)
	.align		4
.L_7:
        /*0028*/ 	.word	index@(triton_red_fused_convolution_native_group_norm_5)
        /*002c*/ 	.word	0x00000000
.L_8:


//--------------------- .nv.info.triton_red_fused_convolution_native_group_norm_5 --------------------------
	.section	.nv.info.triton_red_fused_convolution_native_group_norm_5,"",@"SHT_CUDA_INFO"
	.sectionflags	@""
	.align	4


	//----- nvinfo : EIATTR_CUDA_API_VERSION
	.align		4
        /*0000*/ 	.byte	0x04, 0x37
        /*0002*/ 	.short	(.L_10 - .L_9)
.L_9:
        /*0004*/ 	.word	0x0000007c


	//----- nvinfo : EIATTR_KPARAM_INFO
	.align		4
.L_10:
        /*0008*/ 	.byte	0x04, 0x17
        /*000a*/ 	.short	(.L_12 - .L_11)
.L_11:
        /*000c*/ 	.word	0x00000000
        /*0010*/ 	.short	0x0006
        /*0012*/ 	.short	0x002c
        /*0014*/ 	.byte	0x00, 0xf0, 0x11, 0x00


	//----- nvinfo : EIATTR_KPARAM_INFO
	.align		4
.L_12:
        /*0018*/ 	.byte	0x04, 0x17
        /*001a*/ 	.short	(.L_14 - .L_13)
.L_13:
        /*001c*/ 	.word	0x00000000
        /*0020*/ 	.short	0x0005
        /*0022*/ 	.short	0x0028
        /*0024*/ 	.byte	0x00, 0xf0, 0x11, 0x00


	//----- nvinfo : EIATTR_KPARAM_INFO
	.align		4
.L_14:
        /*0028*/ 	.byte	0x04, 0x17
        /*002a*/ 	.short	(.L_16 - .L_15)
.L_15:
        /*002c*/ 	.word	0x00000000
        /*0030*/ 	.short	0x0004
        /*0032*/ 	.short	0x0020
        /*0034*/ 	.byte	0x00, 0xf4, 0x21, 0x00


	//----- nvinfo : EIATTR_KPARAM_INFO
	.align		4
.L_16:
        /*0038*/ 	.byte	0x04, 0x17
        /*003a*/ 	.short	(.L_18 - .L_17)
.L_17:
        /*003c*/ 	.word	0x00000000
        /*0040*/ 	.short	0x0003
        /*0042*/ 	.short	0x0018
        /*0044*/ 	.byte	0x00, 0xf4, 0x21, 0x00


	//----- nvinfo : EIATTR_KPARAM_INFO
	.align		4
.L_18:
        /*0048*/ 	.byte	0x04, 0x17
        /*004a*/ 	.short	(.L_20 - .L_19)
.L_19:
        /*004c*/ 	.word	0x00000000
        /*0050*/ 	.short	0x0002
        /*0052*/ 	.short	0x0010
        /*0054*/ 	.byte	0x00, 0xf4, 0x21, 0x00


	//----- nvinfo : EIATTR_KPARAM_INFO
	.align		4
.L_20:
        /*0058*/ 	.byte	0x04, 0x17
        /*005a*/ 	.short	(.L_22 - .L_21)
.L_21:
        /*005c*/ 	.word	0x00000000
        /*0060*/ 	.short	0x0001
        /*0062*/ 	.short	0x0008
        /*0064*/ 	.byte	0x00, 0xf4, 0x21, 0x00


	//----- nvinfo : EIATTR_KPARAM_INFO
	.align		4
.L_22:
        /*0068*/ 	.byte	0x04, 0x17
        /*006a*/ 	.short	(.L_24 - .L_23)
.L_23:
        /*006c*/ 	.word	0x00000000
        /*0070*/ 	.short	0x0000
        /*0072*/ 	.short	0x0000
        /*0074*/ 	.byte	0x00, 0xf4, 0x21, 0x00


	//----- nvinfo : EIATTR_SPARSE_MMA_MASK
	.align		4
.L_24:
        /*0078*/ 	.byte	0x03, 0x50
        /*007a*/ 	.short	0x0000


	//----- nvinfo : EIATTR_MAXREG_COUNT
	.align		4
        /*007c*/ 	.byte	0x03, 0x1b
        /*007e*/ 	.short	0x0080


	//----- nvinfo : EIATTR_COOP_GROUP_MASK_REGIDS
	.align		4
        /*0080*/ 	.byte	0x04, 0x29
        /*0082*/ 	.short	(.L_26 - .L_25)


	//   ....[0]....
.L_25:
        /*0084*/ 	.word	0xffffffff


	//   ....[1]....
        /*0088*/ 	.word	0xffffffff


	//   ....[2]....
        /*008c*/ 	.word	0xffffffff


	//   ....[3]....
        /*0090*/ 	.word	0xffffffff


	//   ....[4]....
        /*0094*/ 	.word	0xffffffff


	//   ....[5]....
        /*0098*/ 	.word	0xffffffff


	//   ....[6]....
        /*009c*/ 	.word	0xffffffff


	//   ....[7]....
        /*00a0*/ 	.word	0xffffffff


	//   ....[8]....
        /*00a4*/ 	.word	0xffffffff


	//   ....[9]....
        /*00a8*/ 	.word	0xffffffff


	//   ....[10]....
        /*00ac*/ 	.word	0xffffffff


	//   ....[11]....
        /*00b0*/ 	.word	0xffffffff


	//   ....[12]....
        /*00b4*/ 	.word	0xffffffff


	//   ....[13]....
        /*00b8*/ 	.word	0xffffffff


	//   ....[14]....
        /*00bc*/ 	.word	0xffffffff


	//   ....[15]....
        /*00c0*/ 	.word	0xffffffff


	//   ....[16]....
        /*00c4*/ 	.word	0xffffffff


	//   ....[17]....
        /*00c8*/ 	.word	0xffffffff


	//   ....[18]....
        /*00cc*/ 	.word	0xffffffff


	//   ....[19]....
        /*00d0*/ 	.word	0xffffffff


	//   ....[20]....
        /*00d4*/ 	.word	0xffffffff


	//   ....[21]....
        /*00d8*/ 	.word	0xffffffff


	//----- nvinfo : EIATTR_COOP_GROUP_INSTR_OFFSETS
	.align		4
.L_26:
        /*00dc*/ 	.byte	0x04, 0x28
        /*00de*/ 	.short	(.L_28 - .L_27)


	//   ....[0]....
.L_27:
        /*00e0*/ 	.word	0x00000eb0


	//   ....[1]....
        /*00e4*/ 	.word	0x00000f20


	//   ....[2]....
        /*00e8*/ 	.word	0x00001060


	//   ....[3]....
        /*00ec*/ 	.word	0x000010a0


	//   ....[4]....
        /*00f0*/ 	.word	0x00001180


	//   ....[5]....
        /*00f4*/ 	.word	0x000011d0


	//   ....[6]....
        /*00f8*/ 	.word	0x000012b0


	//   ....[7]....
        /*00fc*/ 	.word	0x000012e0


	//   ....[8]....
        /*0100*/ 	.word	0x00001400


	//   ....[9]....
        /*0104*/ 	.word	0x00001420


	//   ....[10]....
        /*0108*/ 	.word	0x00001570


	//   ....[11]....
        /*010c*/ 	.word	0x00001580


	//   ....[12]....
        /*0110*/ 	.word	0x000015c0


	//   ....[13]....
        /*0114*/ 	.word	0x00001600


	//   ....[14]....
        /*0118*/ 	.word	0x00001690


	//   ....[15]....
        /*011c*/ 	.word	0x00001770


	//   ....[16]....
        /*0120*/ 	.word	0x00001790


	//   ....[17]....
        /*0124*/ 	.word	0x000017f0


	//   ....[18]....
        /*0128*/ 	.word	0x000018b0


	//   ....[19]....
        /*012c*/ 	.word	0x00001900


	//   ....[20]....
        /*0130*/ 	.word	0x000019d0


	//   ....[21]....
        /*0134*/ 	.word	0x00001a40


	//----- nvinfo : EIATTR_EXIT_INSTR_OFFSETS
	.align		4
.L_28:
        /*0138*/ 	.byte	0x04, 0x1c
        /*013a*/ 	.short	(.L_30 - .L_29)


	//   ....[0]....
.L_29:
        /*013c*/ 	.word	0x00001be0


	//   ....[1]....
        /*0140*/ 	.word	0x00001c20


	//----- nvinfo : EIATTR_REQNTID
	.align		4
.L_30:
        /*0144*/ 	.byte	0x04, 0x10
        /*0146*/ 	.short	(.L_32 - .L_31)
.L_31:
        /*0148*/ 	.word	0x00000200
        /*014c*/ 	.word	0x00000001
        /*0150*/ 	.word	0x00000001


	//----- nvinfo : EIATTR_CBANK_PARAM_SIZE
	.align		4
.L_32:
        /*0154*/ 	.byte	0x03, 0x19
        /*0156*/ 	.short	0x0030


	//----- nvinfo : EIATTR_PARAM_CBANK
	.align		4
        /*0158*/ 	.byte	0x04, 0x0a
        /*015a*/ 	.short	(.L_34 - .L_33)
	.align		4
.L_33:
        /*015c*/ 	.word	index@(.nv.constant0.triton_red_fused_convolution_native_group_norm_5)
        /*0160*/ 	.short	0x0210
        /*0162*/ 	.short	0x0030


	//----- nvinfo : EIATTR_SW_WAR
	.align		4
.L_34:
        /*0164*/ 	.byte	0x04, 0x36
        /*0166*/ 	.short	(.L_36 - .L_35)
.L_35:
        /*0168*/ 	.word	0x00000008
.L_36:


//--------------------- .nv.callgraph             --------------------------
	.section	.nv.callgraph,"",@"SHT_CUDA_CALLGRAPH"
	.align	4
	.sectionentsize	8
	.align		4
        /*0000*/ 	.word	0x00000000
	.align		4
        /*0004*/ 	.word	0xffffffff
	.align		4
        /*0008*/ 	.word	0x00000000
	.align		4
        /*000c*/ 	.word	0xfffffffe
	.align		4
        /*0010*/ 	.word	0x00000000
	.align		4
        /*0014*/ 	.word	0xfffffffd
	.align		4
        /*0018*/ 	.word	0x00000000
	.align		4
        /*001c*/ 	.word	0xfffffffc


//--------------------- .nv.constant4             --------------------------
	.section	.nv.constant4,"a",@progbits
	.align	8
	.align		8
.nv.constant4:
        /*0000*/ 	.dword	_$_str


//--------------------- .text.triton_red_fused_convolution_native_group_norm_5 --------------------------
	.section	.text.triton_red_fused_convolution_native_group_norm_5,"ax",@progbits
	.sectionflags	@"SHF_BARRIERS=1"
	.align	128
        .global         triton_red_fused_convolution_native_group_norm_5
        .type           triton_red_fused_convolution_native_group_norm_5,@function
        .size           triton_red_fused_convolution_native_group_norm_5,(.L_x_3 - triton_red_fused_convolution_native_group_norm_5)
        .other          triton_red_fused_convolution_native_group_norm_5,@"STO_CUDA_ENTRY STV_DEFAULT"
triton_red_fused_convolution_native_group_norm_5:
.text.triton_red_fused_convolution_native_group_norm_5:
[----:B------:R-:W0:Y:S02]  /*0000*/  LDC R1, c[0x0][0x28] ;  /* 0x00000a00ff017b82 */ /* 0x000e240000000800 */
[----:B------:R-:W1:Y:S01]  /*0010*/  S2R R0, SR_CTAID.X ;  /* 0x0000000000007919 */ /* 0x000e620000002500 */
[----:B------:R-:W2:Y:S01]  /*0020*/  S2UR UR5, SR_CgaCtaId ;  /* 0x00000000000579c3 */ /* 0x000ea20000008800 */
[----:B------:R-:W-:Y:S01]  /*0030*/  UMOV UR4, 0x400 ;  /* 0x0000040000047882 */ /* 0x000fe20000000000 */
[----:B------:R-:W-:Y:S01]  /*0040*/  MOV R22, 0xfffff800 ;  /* 0xfffff80000167802 */ /* 0x000fe20000000f00 */
[----:B------:R-:W3:Y:S01]  /*0050*/  S2R R25, SR_TID.X ;  /* 0x0000000000197919 */ /* 0x000ee20000002100 */
[----:B------:R-:W-:Y:S02]  /*0060*/  MOV R23, 0xffffffff ;  /* 0xffffffff00177802 */ /* 0x000fe40000000f00 */
[----:B------:R-:W-:Y:S02]  /*0070*/  CS2R R10, SRZ ;  /* 0x00000000000a7805 */ /* 0x000fe4000001ff00 */
[----:B------:R-:W-:Y:S02]  /*0080*/  CS2R R12, SRZ ;  /* 0x00000000000c7805 */ /* 0x000fe4000001ff00 */
[----:B------:R-:W-:Y:S01]  /*0090*/  CS2R R14, SRZ ;  /* 0x00000000000e7805 */ /* 0x000fe2000001ff00 */
[----:B------:R-:W4:Y:S01]  /*00a0*/  LDC.64 R4, c[0x0][0x218] ;  /* 0x00008600ff047b82 */ /* 0x000f220000000a00 */
[----:B------:R-:W-:-:S02]  /*00b0*/  CS2R R16, SRZ ;  /* 0x0000000000107805 */ /* 0x000fc4000001ff00 */
[----:B------:R-:W-:Y:S02]  /*00c0*/  CS2R R18, SRZ ;  /* 0x0000000000127805 */ /* 0x000fe4000001ff00 */
[----:B------:R-:W-:Y:S01]  /*00d0*/  CS2R R20, SRZ ;  /* 0x0000000000147805 */ /* 0x000fe2000001ff00 */
[----:B------:R-:W-:Y:S02]  /*00e0*/  ULDC.64 UR8, c[0x0][0x208] ;  /* 0x0000820000087ab9 */ /* 0x000fe40000000a00 */
[----:B------:R-:W5:Y:S01]  /*00f0*/  LDC.64 R2, c[0x0][0x210] ;  /* 0x00008400ff027b82 */ /* 0x000f620000000a00 */
[----:B--2---:R-:W-:Y:S01]  /*0100*/  UPRMT UR4, UR5, 0x654, UR4 ;  /* 0x0000065405047896 */ /* 0x004fe20008000004 */
[----:B-1----:R-:W-:Y:S02]  /*0110*/  SHF.R.S32.HI R7, RZ, 0x1f, R0 ;  /* 0x0000001fff077819 */ /* 0x002fe40000011400 */
[----:B------:R-:W-:Y:S02]  /*0120*/  ISETP.GE.AND P0, PT, R0, 0x800, PT ;  /* 0x000008000000780c */ /* 0x000fe40003f06270 */
[----:B------:R-:W-:-:S02]  /*0130*/  LEA.HI R7, R7, R0, RZ, 0x3 ;  /* 0x0000000007077211 */ /* 0x000fc400078f18ff */
[----:B---3--:R-:W-:Y:S02]  /*0140*/  SHF.L.U32 R6, R25, 0x2, RZ ;  /* 0x0000000219067819 */ /* 0x008fe400000006ff */
[----:B------:R-:W-:Y:S02]  /*0150*/  LOP3.LUT R7, R7, 0x3fffff8, RZ, 0xc0, !PT ;  /* 0x03fffff807077812 */ /* 0x000fe400078ec0ff */
[----:B------:R-:W-:Y:S02]  /*0160*/  LOP3.LUT R27, R6, 0x7fc, RZ, 0xc0, !PT ;  /* 0x000007fc061b7812 */ /* 0x000fe400078ec0ff */
[----:B------:R-:W-:Y:S02]  /*0170*/  IADD3 R7, -R7, R0, RZ ;  /* 0x0000000007077210 */ /* 0x000fe40007ffe1ff */
[----:B------:R-:W-:Y:S02]  /*0180*/  LEA R9, R0, R27, 0x10 ;  /* 0x0000001b00097211 */ /* 0x000fe400078e80ff */
[----:B------:R-:W-:-:S02]  /*0190*/  SHF.L.U32 R7, R7, 0x6, RZ ;  /* 0x0000000607077819 */ /* 0x000fc400000006ff */
[----:B------:R-:W-:Y:S01]  /*01a0*/  LOP3.LUT R25, R25, 0x1ff, RZ, 0xc0, !PT ;  /* 0x000001ff19197812 */ /* 0x000fe200078ec0ff */
[----:B-----5:R-:W-:Y:S01]  /*01b0*/  IMAD.WIDE R2, R9, 0x4, R2 ;  /* 0x0000000409027825 */ /* 0x020fe200078e0202 */
[----:B------:R-:W-:Y:S02]  /*01c0*/  LEA R26, R27, UR4, 0x3 ;  /* 0x000000041b1a7c11 */ /* 0x000fe4000f8e18ff */
[----:B------:R-:W-:Y:S01]  /*01d0*/  LEA R24, R25, UR4, 0x3 ;  /* 0x0000000419187c11 */ /* 0x000fe2000f8e18ff */
[----:B----4-:R-:W-:Y:S01]  /*01e0*/  IMAD.WIDE R4, R7, 0x4, R4 ;  /* 0x0000000407047825 */ /* 0x010fe200078e0204 */
[----:B------:R-:W-:Y:S02]  /*01f0*/  LEA R25, R25, UR4, 0x2 ;  /* 0x0000000419197c11 */ /* 0x000fe4000f8e10ff */
[----:B------:R-:W-:Y:S02]  /*0200*/  LEA R27, R27, UR4, 0x2 ;  /* 0x000000041b1b7c11 */ /* 0x000fe4000f8e10ff */
[----:B------:R-:W-:-:S02]  /*0210*/  MOV R8, R4 ;  /* 0x0000000400087202 */ /* 0x000fc40000000f00 */
[----:B------:R-:W-:-:S07]  /*0220*/  MOV R45, R5 ;  /* 0x00000005002d7202 */ /* 0x000fce0000000f00 */
.L_x_1:
[----:B------:R-:W-:Y:S02]  /*0230*/  CS2R R4, SRZ ;  /* 0x0000000000047805 */ /* 0x000fe4000001ff00 */
[----:B------:R-:W-:-:S06]  /*0240*/  CS2R R6, SRZ ;  /* 0x0000000000067805 */ /* 0x000fcc000001ff00 */
[----:B------:R-:W2:Y:S01]  /*0250*/  @!P0 LDG.E.EF.128 R4, desc[UR8][R2.64] ;  /* 0x0000000802048981 */ /* 0x000ea2000c0e1d00 */
[----:B------:R-:W-:Y:S01]  /*0260*/  CS2R R30, SRZ ;  /* 0x00000000001e7805 */ /* 0x000fe2000001ff00 */
[----:B------:R-:W-:Y:S01]  /*0270*/  BAR.SYNC.DEFER_BLOCKING 0x0 ;  /* 0x0000000000007b1d */ /* 0x000fe20000010000 */
[----:B--2---:R-:W-:Y:S01]  /*0280*/  SEL R9, R4, RZ, !P0 ;  /* 0x000000ff04097207 */ /* 0x004fe20004000000 */
[----:B------:R-:W-:Y:S01]  /*0290*/  HFMA2.MMA R4, -RZ, RZ, 0, 0 ;  /* 0x00000000ff047435 */ /* 0x000fe200000001ff */
[----:B------:R-:W-:Y:S02]  /*02a0*/  SEL R5, R5, RZ, !P0 ;  /* 0x000000ff05057207 */ /* 0x000fe40004000000 */
[----:B------:R-:W-:Y:S01]  /*02b0*/  SEL R29, R6, RZ, !P0 ;  /* 0x000000ff061d7207 */ /* 0x000fe20004000000 */
[----:B------:R1:W-:Y:S01]  /*02c0*/  STS [R26], R9 ;  /* 0x000000091a007388 */ /* 0x0003e20000000800 */
[----:B------:R-:W-:Y:S02]  /*02d0*/  SEL R7, R7, RZ, !P0 ;  /* 0x000000ff07077207 */ /* 0x000fe40004000000 */
[----:B------:R-:W-:Y:S01]  /*02e0*/  MOV R6, RZ ;  /* 0x000000ff00067202 */ /* 0x000fe20000000f00 */
[----:B------:R-:W-:Y:S04]  /*02f0*/  STS [R26+0x8], R5 ;  /* 0x000008051a007388 */ /* 0x000fe80000000800 */
[----:B------:R2:W-:Y:S01]  /*0300*/  STS [R26+0x10], R29 ;  /* 0x0000101d1a007388 */ /* 0x0005e20000000800 */
[----:B-1----:R-:W-:-:S03]  /*0310*/  MOV R9, R45 ;  /* 0x0000002d00097202 */ /* 0x002fc60000000f00 */
[----:B------:R1:W-:Y:S01]  /*0320*/  STS [R26+0x18], R7 ;  /* 0x000018071a007388 */ /* 0x0003e20000000800 */
[----:B------:R-:W-:Y:S06]  /*0330*/  BAR.SYNC.DEFER_BLOCKING 0x0 ;  /* 0x0000000000007b1d */ /* 0x000fec0000010000 */
[----:B------:R-:W3:Y:S04]  /*0340*/  @!P0 LDG.E.EL R4, desc[UR8][R8.64] ;  /* 0x0000000808048981 */ /* 0x000ee8000c2e1900 */
[----:B------:R-:W1:Y:S04]  /*0350*/  @!P0 LDG.E.EL R6, desc[UR8][R8.64] ;  /* 0x0000000808068981 */ /* 0x000e68000c2e1900 */
[----:B------:R-:W4:Y:S04]  /*0360*/  @!P0 LDG.E.EL R30, desc[UR8][R8.64+0x4] ;  /* 0x00000408081e8981 */ /* 0x000f28000c2e1900 */
[----:B------:R-:W5:Y:S01]  /*0370*/  @!P0 LDG.E.EL R31, desc[UR8][R8.64+0x4] ;  /* 0x00000408081f8981 */ /* 0x000f62000c2e1900 */
[----:B------:R-:W-:Y:S01]  /*0380*/  ISETP.NE.U32.AND P1, PT, R22, -0x800, PT ;  /* 0xfffff8001600780c */ /* 0x000fe20003f25070 */
[----:B--2---:R-:W-:Y:S01]  /*0390*/  HFMA2.MMA R29, -RZ, RZ, 1.875, 0 ;  /* 0x3f800000ff1d7435 */ /* 0x004fe200000001ff */
[----:B------:R-:W-:Y:S01]  /*03a0*/  CS2R R40, SRZ ;  /* 0x0000000000287805 */ /* 0x000fe2000001ff00 */
[----:B------:R-:W2:Y:S01]  /*03b0*/  LDS R28, [R24] ;  /* 0x00000000181c7984 */ /* 0x000ea20000000800 */
[----:B------:R-:W-:-:S02]  /*03c0*/  ISETP.NE.AND.EX P1, PT, R23, -0x1, PT, P1 ;  /* 0xffffffff1700780c */ /* 0x000fc40003f25310 */
[----:B------:R-:W-:Y:S02]  /*03d0*/  CS2R R42, SRZ ;  /* 0x00000000002a7805 */ /* 0x000fe4000001ff00 */
[----:B------:R-:W-:Y:S01]  /*03e0*/  MOV R34, 0x3f800000 ;  /* 0x3f80000000227802 */ /* 0x000fe20000000f00 */
[----:B------:R-:W1:Y:S04]  /*03f0*/  LDS R32, [R24+0x1000] ;  /* 0x0010000018207984 */ /* 0x000e680000000800 */
[----:B------:R-:W1:Y:S04]  /*0400*/  LDS R33, [R24+0x2000] ;  /* 0x0020000018217984 */ /* 0x000e680000000800 */
[----:B------:R-:W1:Y:S01]  /*0410*/  LDS R36, [R24+0x3000] ;  /* 0x0030000018247984 */ /* 0x000e620000000800 */
[----:B---3--:R-:W-:-:S02]  /*0420*/  SEL R5, R4, RZ, !P0 ;  /* 0x000000ff04057207 */ /* 0x008fc40004000000 */
[----:B-1----:R-:W-:-:S03]  /*0430*/  SEL R7, R6, RZ, !P0 ;  /* 0x000000ff06077207 */ /* 0x002fc60004000000 */
[----:B--2---:R-:W-:Y:S01]  /*0440*/  FADD R28, R28, R5 ;  /* 0x000000051c1c7221 */ /* 0x004fe20000000000 */
[----:B----4-:R-:W-:Y:S01]  /*0450*/  SEL R30, R30, RZ, !P0 ;  /* 0x000000ff1e1e7207 */ /* 0x010fe20004000000 */
[----:B0-----:R-:W-:-:S03]  /*0460*/  FADD R32, R32, R7 ;  /* 0x0000000720207221 */ /* 0x001fc60000000000 */
[----:B------:R-:W-:Y:S02]  /*0470*/  MOV R35, R28 ;  /* 0x0000001c00237202 */ /* 0x000fe40000000f00 */
[----:B-----5:R-:W-:Y:S01]  /*0480*/  SEL R31, R31, RZ, !P0 ;  /* 0x000000ff1f1f7207 */ /* 0x020fe20004000000 */
[----:B------:R-:W-:Y:S01]  /*0490*/  FADD R33, R33, R30 ;  /* 0x0000001e21217221 */ /* 0x000fe20000000000 */
[----:B------:R-:W-:Y:S02]  /*04a0*/  MOV R30, 0x3f800000 ;  /* 0x3f800000001e7802 */ /* 0x000fe40000000f00 */
[----:B------:R-:W-:Y:S01]  /*04b0*/  MOV R37, R32 ;  /* 0x0000002000257202 */ /* 0x000fe20000000f00 */
[----:B------:R-:W-:Y:S01]  /*04c0*/  FADD R36, R36, R31 ;  /* 0x0000001f24247221 */ /* 0x000fe20000000000 */
[----:B------:R-:W-:Y:S01]  /*04d0*/  HFMA2.MMA R31, -RZ, RZ, 1.875, 0 ;  /* 0x3f800000ff1f7435 */ /* 0x000fe200000001ff */
[----:B------:R-:W-:-:S03]  /*04e0*/  MOV R38, R33 ;  /* 0x0000002100267202 */ /* 0x000fc60000000f00 */
[----:B------:R-:W-:Y:S01]  /*04f0*/  MOV R39, R36 ;  /* 0x0000002400277202 */ /* 0x000fe20000000f00 */
[----:B------:R-:W-:Y:S06]  /*0500*/  @!P1 BRA `(.L_x_0) ;  /* 0x0000000000e09947 */ /* 0x000fec0003800000 */
[----:B------:R-:W-:Y:S01]  /*0510*/  FADD R29, R10, 1 ;  /* 0x3f8000000a1d7421 */ /* 0x000fe20000000000 */
[----:B------:R-:W-:Y:S01]  /*0520*/  FADD R41, R28, -R18 ;  /* 0x800000121c297221 */ /* 0x000fe20000000000 */
[----:B------:R-:W-:Y:S01]  /*0530*/  FADD R30, R11, 1 ;  /* 0x3f8000000b1e7421 */ /* 0x000fe20000000000 */
[----:B------:R-:W-:Y:S01]  /*0540*/  FADD R34, R13, 1 ;  /* 0x3f8000000d227421 */ /* 0x000fe20000000000 */
[C---:B------:R-:W-:Y:S01]  /*0550*/  FMUL R4, R29.reuse, 0.25 ;  /* 0x3e8000001d047820 */ /* 0x040fe20000400000 */
[----:B------:R-:W-:Y:S01]  /*0560*/  FSETP.GEU.AND P1, PT, |R29|, 1.175494350822287508e-38, PT ;  /* 0x008000001d00780b */ /* 0x000fe20003f2e200 */
[----:B------:R-:W-:Y:S01]  /*0570*/  FMUL R6, R41, 0.25 ;  /* 0x3e80000029067820 */ /* 0x000fe20000400000 */
[----:B------:R-:W-:Y:S01]  /*0580*/  FSETP.GT.AND P6, PT, |R29|, 8.50705917302346158658e+37, PT ;  /* 0x7e8000001d00780b */ /* 0x000fe20003fc4200 */
[----:B------:R-:W-:Y:S01]  /*0590*/  FADD R31, R12, 1 ;  /* 0x3f8000000c1f7421 */ /* 0x000fe20000000000 */
[C---:B------:R-:W-:Y:S01]  /*05a0*/  FSETP.GEU.AND P2, PT, |R30|.reuse, 1.175494350822287508e-38, PT ;  /* 0x008000001e00780b */ /* 0x040fe20003f4e200 */
[----:B------:R-:W-:Y:S01]  /*05b0*/  FMUL R5, R30, 0.25 ;  /* 0x3e8000001e057820 */ /* 0x000fe20000400000 */
[----:B------:R-:W-:Y:S01]  /*05c0*/  FSEL R4, R4, R29, P6 ;  /* 0x0000001d04047208 */ /* 0x000fe20003000000 */
[----:B------:R-:W-:Y:S01]  /*05d0*/  FMUL R7, R34, 0.25 ;  /* 0x3e80000022077820 */ /* 0x000fe20000400000 */
[----:B------:R-:W-:Y:S01]  /*05e0*/  FSEL R6, R6, R41, P6 ;  /* 0x0000002906067208 */ /* 0x000fe20003000000 */
[C---:B------:R-:W-:Y:S01]  /*05f0*/  FMUL R38, R31.reuse, 0.25 ;  /* 0x3e8000001f267820 */ /* 0x040fe20000400000 */
[----:B------:R-:W-:Y:S01]  /*0600*/  FSETP.GEU.AND P6, PT, |R34|, 1.175494350822287508e-38, PT ;  /* 0x008000002200780b */ /* 0x000fe20003fce200 */
[----:B------:R-:W-:Y:S01]  /*0610*/  FADD R40, R32, -R19 ;  /* 0x8000001320287221 */ /* 0x000fe20000000000 */
[----:B------:R-:W-:Y:S01]  /*0620*/  FSETP.GEU.AND P4, PT, |R31|, 1.175494350822287508e-38, PT ;  /* 0x008000001f00780b */ /* 0x000fe20003f8e200 */
[----:B------:R-:W-:Y:S01]  /*0630*/  @!P1 FMUL R4, R4, 16777216 ;  /* 0x4b80000004049820 */ /* 0x000fe20000400000 */
[----:B------:R-:W-:Y:S01]  /*0640*/  FSETP.GT.AND P3, PT, |R30|, 8.50705917302346158658e+37, PT ;  /* 0x7e8000001e00780b */ /* 0x000fe20003f64200 */
[----:B------:R-:W-:Y:S01]  /*0650*/  @!P1 FMUL R6, R6, 16777216 ;  /* 0x4b80000006069820 */ /* 0x000fe20000400000 */
[----:B------:R-:W-:Y:S01]  /*0660*/  FSETP.GT.AND P1, PT, |R34|, 8.50705917302346158658e+37, PT ;  /* 0x7e8000002200780b */ /* 0x000fe20003f24200 */
[----:B------:R-:W-:Y:S01]  /*0670*/  FADD R43, R33, -R20 ;  /* 0x80000014212b7221 */ /* 0x000fe20000000000 */
[----:B------:R-:W-:Y:S01]  /*0680*/  FSETP.GT.AND P5, PT, |R31|, 8.50705917302346158658e+37, PT ;  /* 0x7e8000001f00780b */ /* 0x000fe20003fa4200 */
[----:B------:R0:W1:Y:S01]  /*0690*/  MUFU.RCP R35, R4 ;  /* 0x0000000400237308 */ /* 0x0000620000001000 */
[----:B------:R-:W-:Y:S01]  /*06a0*/  FSEL R5, R5, R30, P3 ;  /* 0x0000001e05057208 */ /* 0x000fe20001800000 */
[----:B------:R-:W-:Y:S01]  /*06b0*/  FADD R42, R36, -R21 ;  /* 0x80000015242a7221 */ /* 0x000fe20000000000 */
[----:B------:R-:W-:Y:S01]  /*06c0*/  FSEL R44, R7, R34, P1 ;  /* 0x00000022072c7208 */ /* 0x000fe20000800000 */
[----:B------:R-:W-:Y:S01]  /*06d0*/  FMUL R7, R40, 0.25 ;  /* 0x3e80000028077820 */ /* 0x000fe20000400000 */
[----:B------:R-:W-:Y:S01]  /*06e0*/  FSEL R37, R38, R31, P5 ;  /* 0x0000001f26257208 */ /* 0x000fe20002800000 */
[----:B------:R-:W-:-:S02]  /*06f0*/  @!P2 FMUL R5, R5, 16777216 ;  /* 0x4b8000000505a820 */ /* 0x000fc40000400000 */
[----:B------:R-:W-:Y:S01]  /*0700*/  @!P6 FMUL R44, R44, 16777216 ;  /* 0x4b8000002c2ce820 */ /* 0x000fe20000400000 */
[----:B0-----:R-:W-:Y:S01]  /*0710*/  FMUL R4, R43, 0.25 ;  /* 0x3e8000002b047820 */ /* 0x001fe20000400000 */
[----:B------:R-:W-:Y:S01]  /*0720*/  @!P4 FMUL R37, R37, 16777216 ;  /* 0x4b8000002525c820 */ /* 0x000fe20000400000 */
[----:B------:R0:W2:Y:S01]  /*0730*/  MUFU.RCP R38, R5 ;  /* 0x0000000500267308 */ /* 0x0000a20000001000 */
[----:B------:R-:W-:Y:S02]  /*0740*/  FSEL R7, R7, R40, P3 ;  /* 0x0000002807077208 */ /* 0x000fe40001800000 */
[----:B------:R-:W-:Y:S01]  /*0750*/  FSEL R4, R4, R43, P5 ;  /* 0x0000002b04047208 */ /* 0x000fe20002800000 */
[----:B-1----:R-:W-:Y:S02]  /*0760*/  FFMA R35, R35, R6, R18 ;  /* 0x0000000623237223 */ /* 0x002fe40000000012 */
[----:B------:R-:W-:Y:S02]  /*0770*/  @!P2 FMUL R7, R7, 16777216 ;  /* 0x4b8000000707a820 */ /* 0x000fe40000400000 */
[----:B------:R2:W1:Y:S01]  /*0780*/  MUFU.RCP R39, R37 ;  /* 0x0000002500277308 */ /* 0x0004620000001000 */
[----:B0-----:R-:W-:Y:S01]  /*0790*/  FMUL R5, R42, 0.25 ;  /* 0x3e8000002a057820 */ /* 0x001fe20000400000 */
[----:B------:R-:W-:-:S04]  /*07a0*/  @!P4 FMUL R4, R4, 16777216 ;  /* 0x4b8000000404c820 */ /* 0x000fc80000400000 */
[----:B------:R-:W-:Y:S02]  /*07b0*/  FSEL R5, R5, R42, P1 ;  /* 0x0000002a05057208 */ /* 0x000fe40000800000 */
[----:B------:R-:W0:Y:S01]  /*07c0*/  MUFU.RCP R44, R44 ;  /* 0x0000002c002c7308 */ /* 0x000e220000001000 */
[----:B--2---:R-:W-:Y:S02]  /*07d0*/  FFMA R37, R38, R7, R19 ;  /* 0x0000000726257223 */ /* 0x004fe40000000013 */
[----:B------:R-:W-:Y:S01]  /*07e0*/  @!P6 FMUL R5, R5, 16777216 ;  /* 0x4b8000000505e820 */ /* 0x000fe20000400000 */
[----:B-1----:R-:W-:Y:S01]  /*07f0*/  FFMA R38, R39, R4, R20 ;  /* 0x0000000427267223 */ /* 0x002fe20000000014 */
[----:B------:R-:W-:-:S04]  /*0800*/  FADD R4, R28, -R35 ;  /* 0x800000231c047221 */ /* 0x000fc80000000000 */
[----:B------:R-:W-:Y:S01]  /*0810*/  FFMA R41, R41, R4, R14 ;  /* 0x0000000429297223 */ /* 0x000fe2000000000e */
[----:B------:R-:W-:Y:S01]  /*0820*/  FADD R4, R33, -R38 ;  /* 0x8000002621047221 */ /* 0x000fe20000000000 */
[----:B0-----:R-:W-:Y:S01]  /*0830*/  FFMA R39, R44, R5, R21 ;  /* 0x000000052c277223 */ /* 0x001fe20000000015 */
[----:B------:R-:W-:Y:S02]  /*0840*/  FADD R5, R32, -R37 ;  /* 0x8000002520057221 */ /* 0x000fe40000000000 */
[----:B------:R-:W-:Y:S02]  /*0850*/  FFMA R43, R43, R4, R16 ;  /* 0x000000042b2b7223 */ /* 0x000fe40000000010 */
[----:B------:R-:W-:Y:S01]  /*0860*/  FFMA R40, R40, R5, R15 ;  /* 0x0000000528287223 */ /* 0x000fe2000000000f */
[----:B------:R-:W-:-:S04]  /*0870*/  FADD R5, R36, -R39 ;  /* 0x8000002724057221 */ /* 0x000fc80000000000 */
[----:B------:R-:W-:-:S07]  /*0880*/  FFMA R42, R42, R5, R17 ;  /* 0x000000052a2a7223 */ /* 0x000fce0000000011 */
.L_x_0:
[----:B------:R-:W-:Y:S01]  /*0890*/  BAR.SYNC.DEFER_BLOCKING 0x0 ;  /* 0x0000000000007b1d */ /* 0x000fe20000010000 */
[----:B------:R-:W-:Y:S02]  /*08a0*/  IADD3 R8, P2, R8, 0x8, RZ ;  /* 0x0000000808087810 */ /* 0x000fe40007f5e0ff */
[----:B------:R-:W-:Y:S02]  /*08b0*/  FSEL R18, R35, R18, !P0 ;  /* 0x0000001223127208 */ /* 0x000fe40004000000 */
[----:B------:R-:W-:Y:S02]  /*08c0*/  IADD3.X R45, RZ, R9, RZ, P2, !PT ;  /* 0x00000009ff2d7210 */ /* 0x000fe400017fe4ff */
[----:B------:R-:W-:Y:S02]  /*08d0*/  FSEL R19, R37, R19, !P0 ;  /* 0x0000001325137208 */ /* 0x000fe40004000000 */
[----:B------:R-:W-:Y:S02]  /*08e0*/  FSEL R20, R38, R20, !P0 ;  /* 0x0000001426147208 */ /* 0x000fe40004000000 */
[----:B------:R-:W-:-:S02]  /*08f0*/  FSEL R21, R39, R21, !P0 ;  /* 0x0000001527157208 */ /* 0x000fc40004000000 */
[----:B------:R-:W-:Y:S02]  /*0900*/  FSEL R14, R41, R14, !P0 ;  /* 0x0000000e290e7208 */ /* 0x000fe40004000000 */
[----:B------:R-:W-:Y:S02]  /*0910*/  FSEL R15, R40, R15, !P0 ;  /* 0x0000000f280f7208 */ /* 0x000fe40004000000 */
[----:B------:R-:W-:Y:S02]  /*0920*/  FSEL R16, R43, R16, !P0 ;  /* 0x000000102b107208 */ /* 0x000fe40004000000 */
[----:B------:R-:W-:Y:S02]  /*0930*/  FSEL R17, R42, R17, !P0 ;  /* 0x000000112a117208 */ /* 0x000fe40004000000 */
[----:B------:R-:W-:Y:S02]  /*0940*/  FSEL R10, R29, R10, !P0 ;  /* 0x0000000a1d0a7208 */ /* 0x000fe40004000000 */
[----:B------:R-:W-:Y:S01]  /*0950*/  FSEL R11, R30, R11, !P0 ;  /* 0x0000000b1e0b7208 */ /* 0x000fe20004000000 */
[----:B------:R-:W-:Y:S01]  /*0960*/  STS [R25], R28 ;  /* 0x0000001c19007388 */ /* 0x000fe20000000800 */
[----:B------:R-:W-:-:S02]  /*0970*/  FSEL R12, R31, R12, !P0 ;  /* 0x0000000c1f0c7208 */ /* 0x000fc40004000000 */
[----:B------:R-:W-:Y:S01]  /*0980*/  FSEL R13, R34, R13, !P0 ;  /* 0x0000000d220d7208 */ /* 0x000fe20004000000 */
[----:B------:R-:W-:Y:S04]  /*0990*/  STS [R25+0x800], R32 ;  /* 0x0008002019007388 */ /* 0x000fe80000000800 */
[----:B------:R-:W-:Y:S04]  /*09a0*/  STS [R25+0x1000], R33 ;  /* 0x0010002119007388 */ /* 0x000fe80000000800 */
[----:B------:R-:W-:Y:S01]  /*09b0*/  STS [R25+0x1800], R36 ;  /* 0x0018002419007388 */ /* 0x000fe20000000800 */
[----:B------:R-:W-:Y:S06]  /*09c0*/  BAR.SYNC.DEFER_BLOCKING 0x0 ;  /* 0x0000000000007b1d */ /* 0x000fec0000010000 */
[----:B------:R-:W0:Y:S04]  /*09d0*/  LDS.128 R4, [R27] ;  /* 0x000000001b047984 */ /* 0x000e280000000c00 */
[----:B0-----:R0:W-:Y:S02]  /*09e0*/  @!P0 STG.E.128 desc[UR8][R2.64], R4 ;  /* 0x0000000402008986 */ /* 0x0011e4000c101d08 */
[----:B0-----:R-:W-:-:S04]  /*09f0*/  IADD3 R2, P1, R2, 0x2000, RZ ;  /* 0x0000200002027810 */ /* 0x001fc80007f3e0ff */
[----:B------:R-:W-:Y:S02]  /*0a00*/  IADD3.X R3, RZ, R3, RZ, P1, !PT ;  /* 0x00000003ff037210 */ /* 0x000fe40000ffe4ff */
[----:B------:R-:W-:-:S04]  /*0a10*/  IADD3 R22, P1, R22, 0x800, RZ ;  /* 0x0000080016167810 */ /* 0x000fc80007f3e0ff */
[----:B------:R-:W-:Y:S02]  /*0a20*/  IADD3.X R23, RZ, R23, RZ, P1, !PT ;  /* 0x00000017ff177210 */ /* 0x000fe40000ffe4ff */
[----:B------:R-:W-:-:S04]  /*0a30*/  ISETP.GE.U32.AND P1, PT, R22, 0xf800, PT ;  /* 0x0000f8001600780c */ /* 0x000fc80003f26070 */
[----:B------:R-:W-:-:S13]  /*0a40*/  ISETP.GE.U32.AND.EX P1, PT, R23, RZ, PT, P1 ;  /* 0x000000ff1700720c */ /* 0x000fda0003f26110 */
[----:B------:R-:W-:Y:S05]  /*0a50*/  @!P1 BRA `(.L_x_1) ;  /* 0xfffffff400f49947 */ /* 0x000fea000383ffff */
[----:B------:R-:W-:Y:S01]  /*0a60*/  FADD R7, R10, R11 ;  /* 0x0000000b0a077221 */ /* 0x000fe20000000000 */
[----:B------:R-:W-:Y:S01]  /*0a70*/  FMUL R8, R11, 0.25 ;  /* 0x3e8000000b087820 */ /* 0x000fe20000400000 */
[----:B------:R-:W-:Y:S01]  /*0a80*/  FADD R19, -R18, R19 ;  /* 0x0000001312137221 */ /* 0x000fe20000000100 */
[----:B------:R-:W-:Y:S01]  /*0a90*/  FMUL R24, R13, 0.25 ;  /* 0x3e8000000d187820 */ /* 0x000fe20000400000 */
[C---:B------:R-:W-:Y:S01]  /*0aa0*/  FMUL R2, R7.reuse, 0.25 ;  /* 0x3e80000007027820 */ /* 0x040fe20000400000 */
[----:B------:R-:W-:Y:S01]  /*0ab0*/  BAR.SYNC.DEFER_BLOCKING 0x0 ;  /* 0x0000000000007b1d */ /* 0x000fe20000010000 */
[C---:B------:R-:W-:Y:S01]  /*0ac0*/  FSETP.GEU.AND P5, PT, |R7|.reuse, 1.175494350822287508e-38, PT ;  /* 0x008000000700780b */ /* 0x040fe20003fae200 */
[----:B------:R-:W-:Y:S01]  /*0ad0*/  FADD R22, R12, R7 ;  /* 0x000000070c167221 */ /* 0x000fe20000000000 */
[----:B------:R-:W-:Y:S01]  /*0ae0*/  FSETP.GT.AND P3, PT, |R7|, 8.50705917302346158658e+37, PT ;  /* 0x7e8000000700780b */ /* 0x000fe20003f64200 */
[----:B------:R-:W-:Y:S02]  /*0af0*/  FADD R15, R14, R15 ;  /* 0x0000000f0e0f7221 */ /* 0x000fe40000000000 */
[----:B------:R-:W-:Y:S01]  /*0b00*/  FMUL R9, R22, 0.25 ;  /* 0x3e80000016097820 */ /* 0x000fe20000400000 */
[----:B------:R-:W-:Y:S01]  /*0b10*/  FSEL R6, R2, R7, P3 ;  /* 0x0000000702067208 */ /* 0x000fe20001800000 */
[----:B------:R-:W-:Y:S01]  /*0b20*/  FADD R2, R13, R22 ;  /* 0x000000160d027221 */ /* 0x000fe20000000000 */
[C---:B------:R-:W-:Y:S01]  /*0b30*/  FSETP.GEU.AND P1, PT, |R22|.reuse, 1.175494350822287508e-38, PT ;  /* 0x008000001600780b */ /* 0x040fe20003f2e200 */
[----:B------:R-:W0:Y:S01]  /*0b40*/  S2UR UR4, SR_CgaCtaId ;  /* 0x00000000000479c3 */ /* 0x000e220000008800 */
[----:B------:R-:W-:Y:S01]  /*0b50*/  FSETP.GT.AND P4, PT, |R22|, 8.50705917302346158658e+37, PT ;  /* 0x7e8000001600780b */ /* 0x000fe20003f84200 */
[C---:B------:R-:W-:Y:S01]  /*0b60*/  FMUL R25, R2.reuse, 0.25 ;  /* 0x3e80000002197820 */ /* 0x040fe20000400000 */
[----:B------:R-:W-:Y:S01]  /*0b70*/  FSETP.GEU.AND P2, PT, |R2|, 1.175494350822287508e-38, PT ;  /* 0x008000000200780b */ /* 0x000fe20003f4e200 */
[----:B------:R-:W-:Y:S01]  /*0b80*/  @!P5 FMUL R6, R6, 16777216 ;  /* 0x4b8000000606d820 */ /* 0x000fe20000400000 */
[----:B------:R-:W-:Y:S01]  /*0b90*/  FSEL R23, R9, R22, P4 ;  /* 0x0000001609177208 */ /* 0x000fe20002000000 */
[----:B------:R-:W-:Y:S01]  /*0ba0*/  FMUL R9, R12, 0.25 ;  /* 0x3e8000000c097820 */ /* 0x000fe20000400000 */
[----:B------:R-:W-:Y:S01]  /*0bb0*/  FSEL R11, R8, R11, P3 ;  /* 0x0000000b080b7208 */ /* 0x000fe20001800000 */
[----:B------:R-:W-:Y:S01]  /*0bc0*/  UMOV UR5, 0x400 ;  /* 0x0000040000057882 */ /* 0x000fe20000000000 */
[----:B------:R-:W-:Y:S01]  /*0bd0*/  FSETP.GT.AND P3, PT, |R2|, 8.50705917302346158658e+37, PT ;  /* 0x7e8000000200780b */ /* 0x000fe20003f64200 */
[----:B------:R-:W1:Y:S01]  /*0be0*/  MUFU.RCP R6, R6 ;  /* 0x0000000600067308 */ /* 0x000e620000001000 */
[----:B------:R-:W-:Y:S01]  /*0bf0*/  FSEL R12, R9, R12, P4 ;  /* 0x0000000c090c7208 */ /* 0x000fe20002000000 */
[----:B------:R-:W-:Y:S01]  /*0c00*/  @!P1 FMUL R23, R23, 16777216 ;  /* 0x4b80000017179820 */ /* 0x000fe20000400000 */
[----:B------:R-:W-:Y:S01]  /*0c10*/  FSEL R8, R25, R2, P3 ;  /* 0x0000000219087208 */ /* 0x000fe20001800000 */
[----:B------:R-:W-:Y:S01]  /*0c20*/  @!P5 FMUL R11, R11, 16777216 ;  /* 0x4b8000000b0bd820 */ /* 0x000fe20000400000 */
[----:B------:R-:W-:Y:S01]  /*0c30*/  FSETP.NEU.AND P4, PT, R7, RZ, PT ;  /* 0x000000ff0700720b */ /* 0x000fe20003f8d000 */
[----:B------:R-:W-:Y:S01]  /*0c40*/  @!P1 FMUL R12, R12, 16777216 ;  /* 0x4b8000000c0c9820 */ /* 0x000fe20000400000 */
[----:B------:R-:W-:Y:S01]  /*0c50*/  FMUL R9, R19, R19 ;  /* 0x0000001313097220 */ /* 0x000fe20000400000 */
[----:B------:R-:W2:Y:S01]  /*0c60*/  MUFU.RCP R23, R23 ;  /* 0x0000001700177308 */ /* 0x000ea20000001000 */
[----:B------:R-:W-:Y:S01]  /*0c70*/  @!P2 FMUL R8, R8, 16777216 ;  /* 0x4b8000000808a820 */ /* 0x000fe20000400000 */
[----:B------:R-:W-:Y:S01]  /*0c80*/  FSEL R13, R24, R13, P3 ;  /* 0x0000000d180d7208 */ /* 0x000fe20001800000 */
[----:B------:R-:W-:Y:S01]  /*0c90*/  FMUL R9, R10, R9 ;  /* 0x000000090a097220 */ /* 0x000fe20000400000 */
[----:B------:R-:W-:Y:S01]  /*0ca0*/  FSETP.NEU.AND P1, PT, R22, RZ, PT ;  /* 0x000000ff1600720b */ /* 0x000fe20003f2d000 */
[----:B------:R-:W-:Y:S01]  /*0cb0*/  FADD R10, R2, R2 ;  /* 0x00000002020a7221 */ /* 0x000fe20000000000 */
[----:B0-----:R-:W-:Y:S01]  /*0cc0*/  UPRMT UR6, UR4, 0x654, UR5 ;  /* 0x0000065404067896 */ /* 0x001fe20008000005 */
[----:B-1----:R-:W-:Y:S01]  /*0cd0*/  FMUL R6, R6, R11 ;  /* 0x0000000b06067220 */ /* 0x002fe20000400000 */
[----:B------:R-:W0:Y:S01]  /*0ce0*/  MUFU.RCP R8, R8 ;  /* 0x0000000800087308 */ /* 0x000e220000001000 */
[----:B------:R-:W-:Y:S01]  /*0cf0*/  @!P2 FMUL R13, R13, 16777216 ;  /* 0x4b8000000d0da820 */ /* 0x000fe20000400000 */
[C---:B------:R-:W-:Y:S01]  /*0d00*/  FSETP.GEU.AND P3, PT, |R10|.reuse, 1.175494350822287508e-38, PT ;  /* 0x008000000a00780b */ /* 0x040fe20003f6e200 */
[----:B------:R-:W-:Y:S01]  /*0d10*/  FMUL R11, R10, 0.25 ;  /* 0x3e8000000a0b7820 */ /* 0x000fe20000400000 */
[----:B------:R-:W-:Y:S01]  /*0d20*/  FSEL R6, R6, RZ, P4 ;  /* 0x000000ff06067208 */ /* 0x000fe20002000000 */
[----:B------:R-:W1:Y:S01]  /*0d30*/  S2UR UR5, SR_CgaCtaId ;  /* 0x00000000000579c3 */ /* 0x000e620000008800 */
[----:B------:R-:W-:Y:S01]  /*0d40*/  FSETP.NEU.AND P2, PT, R2, RZ, PT ;  /* 0x000000ff0200720b */ /* 0x000fe20003f4d000 */
[----:B--2---:R-:W-:Y:S01]  /*0d50*/  FMUL R23, R23, R12 ;  /* 0x0000000c17177220 */ /* 0x004fe20000400000 */
[----:B------:R-:W-:Y:S01]  /*0d60*/  UMOV UR4, 0x400 ;  /* 0x0000040000047882 */ /* 0x000fe20000000000 */
[----:B------:R-:W-:Y:S01]  /*0d70*/  FFMA R19, R19, R6, R18 ;  /* 0x0000000613137223 */ /* 0x000fe20000000012 */
[----:B------:R-:W-:-:S02]  /*0d80*/  FFMA R9, R6, R9, R15 ;  /* 0x0000000906097223 */ /* 0x000fc4000000000f */
[----:B------:R-:W-:Y:S01]  /*0d90*/  FSEL R23, R23, RZ, P1 ;  /* 0x000000ff17177208 */ /* 0x000fe20000800000 */
[----:B------:R-:W-:Y:S01]  /*0da0*/  FADD R20, R20, -R19 ;  /* 0x8000001314147221 */ /* 0x000fe20000000000 */
[----:B------:R-:W-:Y:S01]  /*0db0*/  FSETP.GT.AND P1, PT, |R10|, 8.50705917302346158658e+37, PT ;  /* 0x7e8000000a00780b */ /* 0x000fe20003f24200 */
[----:B0-----:R-:W-:Y:S01]  /*0dc0*/  FMUL R8, R8, R13 ;  /* 0x0000000d08087220 */ /* 0x001fe20000400000 */
[----:B------:R-:W-:Y:S01]  /*0dd0*/  FADD R16, R16, R9 ;  /* 0x0000000910107221 */ /* 0x000fe20000000000 */
[C---:B------:R-:W-:Y:S01]  /*0de0*/  FMUL R6, R20.reuse, R20 ;  /* 0x0000001414067220 */ /* 0x040fe20000400000 */
[----:B------:R-:W-:Y:S01]  /*0df0*/  FFMA R20, R20, R23, R19 ;  /* 0x0000001714147223 */ /* 0x000fe20000000013 */
[----:B------:R-:W-:Y:S02]  /*0e00*/  FSEL R12, R11, R10, P1 ;  /* 0x0000000a0b0c7208 */ /* 0x000fe40000800000 */
[----:B------:R-:W-:Y:S01]  /*0e10*/  FSEL R8, R8, RZ, P2 ;  /* 0x000000ff08087208 */ /* 0x000fe20001000000 */
[--C-:B------:R-:W-:Y:S01]  /*0e20*/  FADD R21, R21, -R20.reuse ;  /* 0x8000001415157221 */ /* 0x100fe20000000000 */
[----:B------:R-:W-:Y:S01]  /*0e30*/  FMUL R6, R7, R6 ;  /* 0x0000000607067220 */ /* 0x000fe20000400000 */
[----:B------:R-:W-:Y:S01]  /*0e40*/  @!P3 FMUL R12, R12, 16777216 ;  /* 0x4b8000000c0cb820 */ /* 0x000fe20000400000 */
[----:B------:R-:W-:Y:S01]  /*0e50*/  FSEL R25, R25, R2, P1 ;  /* 0x0000000219197208 */ /* 0x000fe20000800000 */
[----:B------:R-:W-:Y:S01]  /*0e60*/  FFMA R20, R21, R8, R20 ;  /* 0x0000000815147223 */ /* 0x000fe20000000014 */
[----:B------:R-:W-:Y:S01]  /*0e70*/  FFMA R6, R23, R6, R16 ;  /* 0x0000000617067223 */ /* 0x000fe20000000010 */
[----:B------:R-:W-:Y:S01]  /*0e80*/  FMUL R7, R21, R21 ;  /* 0x0000001515077220 */ /* 0x000fe20000400000 */
[----:B------:R-:W-:Y:S01]  /*0e90*/  FSETP.NEU.AND P2, PT, R10, RZ, PT ;  /* 0x000000ff0a00720b */ /* 0x000fe20003f4d000 */
[----:B------:R-:W0:Y:S01]  /*0ea0*/  MUFU.RCP R12, R12 ;  /* 0x0000000c000c7308 */ /* 0x000e220000001000 */
[----:B------:R-:W2:Y:S01]  /*0eb0*/  SHFL.BFLY PT, R9, R20, 0x10, 0x1f ;  /* 0x0e001f0014097f89 */ /* 0x000ea200000e0000 */
[----:B------:R-:W-:Y:S01]  /*0ec0*/  FADD R17, R17, R6 ;  /* 0x0000000611117221 */ /* 0x000fe20000000000 */
[----:B------:R-:W-:Y:S01]  /*0ed0*/  FMUL R7, R22, R7 ;  /* 0x0000000716077220 */ /* 0x000fe20000400000 */
[----:B------:R-:W-:Y:S01]  /*0ee0*/  @!P3 FMUL R25, R25, 16777216 ;  /* 0x4b8000001919b820 */ /* 0x000fe20000400000 */
[----:B-1----:R-:W-:-:S02]  /*0ef0*/  UPRMT UR4, UR5, 0x654, UR4 ;  /* 0x0000065405047896 */ /* 0x002fc40008000004 */
[----:B------:R-:W-:Y:S01]  /*0f00*/  FFMA R7, R8, R7, R17 ;  /* 0x0000000708077223 */ /* 0x000fe20000000011 */
[----:B------:R-:W-:-:S04]  /*0f10*/  FADD R8, R10, R10 ;  /* 0x0000000a0a087221 */ /* 0x000fc80000000000 */
[----:B------:R-:W1:Y:S01]  /*0f20*/  SHFL.BFLY PT, R6, R7, 0x10, 0x1f ;  /* 0x0e001f0007067f89 */ /* 0x000e6200000e0000 */
[C---:B------:R-:W-:Y:S01]  /*0f30*/  FSETP.GEU.AND P3, PT, |R8|.reuse, 1.175494350822287508e-38, PT ;  /* 0x008000000800780b */ /* 0x040fe20003f6e200 */
[----:B------:R-:W-:Y:S01]  /*0f40*/  FMUL R15, R8, 0.25 ;  /* 0x3e800000080f7820 */ /* 0x000fe20000400000 */
[----:B0-----:R-:W-:Y:S01]  /*0f50*/  FMUL R25, R12, R25 ;  /* 0x000000190c197220 */ /* 0x001fe20000400000 */
[C---:B------:R-:W-:Y:S01]  /*0f60*/  FSETP.GT.AND P1, PT, |R8|.reuse, 8.50705917302346158658e+37, PT ;  /* 0x7e8000000800780b */ /* 0x040fe20003f24200 */
[----:B------:R-:W-:-:S03]  /*0f70*/  FADD R14, R8, R8 ;  /* 0x00000008080e7221 */ /* 0x000fc60000000000 */
[----:B------:R-:W-:Y:S01]  /*0f80*/  FSEL R25, R25, RZ, P2 ;  /* 0x000000ff19197208 */ /* 0x000fe20001000000 */
[----:B------:R-:W-:Y:S01]  /*0f90*/  FMUL R17, R14, 0.25 ;  /* 0x3e8000000e117820 */ /* 0x000fe20000400000 */
[----:B------:R-:W-:Y:S02]  /*0fa0*/  FSEL R12, R15, R8, P1 ;  /* 0x000000080f0c7208 */ /* 0x000fe40000800000 */
[----:B------:R-:W-:Y:S01]  /*0fb0*/  FSEL R11, R11, R10, P1 ;  /* 0x0000000a0b0b7208 */ /* 0x000fe20000800000 */
[----:B--2---:R-:W-:Y:S01]  /*0fc0*/  FADD R9, -R20, R9 ;  /* 0x0000000914097221 */ /* 0x004fe20000000100 */
[----:B------:R-:W-:Y:S01]  /*0fd0*/  FSETP.NEU.AND P2, PT, R8, RZ, PT ;  /* 0x000000ff0800720b */ /* 0x000fe20003f4d000 */
[----:B------:R-:W-:Y:S01]  /*0fe0*/  @!P3 FMUL R12, R12, 16777216 ;  /* 0x4b8000000c0cb820 */ /* 0x000fe20000400000 */
[C---:B------:R-:W-:Y:S01]  /*0ff0*/  FSETP.GT.AND P1, PT, |R14|.reuse, 8.50705917302346158658e+37, PT ;  /* 0x7e8000000e00780b */ /* 0x040fe20003f24200 */
[C---:B------:R-:W-:Y:S01]  /*1000*/  FMUL R13, R9.reuse, R9 ;  /* 0x00000009090d7220 */ /* 0x040fe20000400000 */
[----:B------:R-:W-:Y:S01]  /*1010*/  FFMA R9, R9, R25, R20 ;  /* 0x0000001909097223 */ /* 0x000fe20000000014 */
[----:B------:R-:W-:Y:S01]  /*1020*/  @!P3 FMUL R11, R11, 16777216 ;  /* 0x4b8000000b0bb820 */ /* 0x000fe20000400000 */
[----:B------:R-:W-:Y:S01]  /*1030*/  FSETP.GEU.AND P3, PT, |R14|, 1.175494350822287508e-38, PT ;  /* 0x008000000e00780b */ /* 0x000fe20003f6e200 */
[----:B------:R-:W-:Y:S01]  /*1040*/  FMUL R13, R2, R13 ;  /* 0x0000000d020d7220 */ /* 0x000fe20000400000 */
[----:B------:R-:W0:Y:S01]  /*1050*/  MUFU.RCP R12, R12 ;  /* 0x0000000c000c7308 */ /* 0x000e220000001000 */
[----:B------:R-:W2:Y:S01]  /*1060*/  SHFL.BFLY PT, R2, R9, 0x8, 0x1f ;  /* 0x0d001f0009027f89 */ /* 0x000ea200000e0000 */
[----:B-1----:R-:W-:Y:S01]  /*1070*/  FADD R6, R7, R6 ;  /* 0x0000000607067221 */ /* 0x002fe20000000000 */
[----:B------:R-:W-:-:S03]  /*1080*/  FSEL R15, R15, R8, P1 ;  /* 0x000000080f0f7208 */ /* 0x000fc60000800000 */
[----:B------:R-:W-:-:S05]  /*1090*/  FFMA R6, R25, R13, R6 ;  /* 0x0000000d19067223 */ /* 0x000fca0000000006 */
[----:B------:R-:W1:Y:S01]  /*10a0*/  SHFL.BFLY PT, R7, R6, 0x8, 0x1f ;  /* 0x0d001f0006077f89 */ /* 0x000e6200000e0000 */
[----:B------:R-:W-:Y:S01]  /*10b0*/  @!P3 FMUL R15, R15, 16777216 ;  /* 0x4b8000000f0fb820 */ /* 0x000fe20000400000 */
[----:B0-----:R-:W-:Y:S01]  /*10c0*/  FMUL R11, R12, R11 ;  /* 0x0000000b0c0b7220 */ /* 0x001fe20000400000 */
[----:B------:R-:W-:Y:S02]  /*10d0*/  FSEL R12, R17, R14, P1 ;  /* 0x0000000e110c7208 */ /* 0x000fe40000800000 */
[----:B------:R-:W-:Y:S02]  /*10e0*/  FSETP.NEU.AND P1, PT, R14, RZ, PT ;  /* 0x000000ff0e00720b */ /* 0x000fe40003f2d000 */
[----:B------:R-:W-:Y:S01]  /*10f0*/  FSEL R11, R11, RZ, P2 ;  /* 0x000000ff0b0b7208 */ /* 0x000fe20001000000 */
[----:B------:R-:W-:Y:S01]  /*1100*/  @!P3 FMUL R12, R12, 16777216 ;  /* 0x4b8000000c0cb820 */ /* 0x000fe20000400000 */
[----:B--2---:R-:W-:-:S05]  /*1110*/  FADD R2, -R9, R2 ;  /* 0x0000000209027221 */ /* 0x004fca0000000100 */
[----:B------:R-:W0:Y:S01]  /*1120*/  MUFU.RCP R12, R12 ;  /* 0x0000000c000c7308 */ /* 0x000e220000001000 */
[C---:B------:R-:W-:Y:S01]  /*1130*/  FMUL R13, R2.reuse, R2 ;  /* 0x00000002020d7220 */ /* 0x040fe20000400000 */
[----:B------:R-:W-:-:S03]  /*1140*/  FFMA R2, R2, R11, R9 ;  /* 0x0000000b02027223 */ /* 0x000fc60000000009 */
[----:B------:R-:W-:Y:S01]  /*1150*/  FMUL R13, R10, R13 ;  /* 0x0000000d0a0d7220 */ /* 0x000fe20000400000 */
[----:B------:R-:W-:Y:S01]  /*1160*/  FADD R10, R14, R14 ;  /* 0x0000000e0e0a7221 */ /* 0x000fe20000000000 */
[----:B-1----:R-:W-:Y:S02]  /*1170*/  FADD R6, R6, R7 ;  /* 0x0000000706067221 */ /* 0x002fe40000000000 */
[----:B------:R-:W1:Y:S02]  /*1180*/  SHFL.BFLY PT, R7, R2, 0x4, 0x1f ;  /* 0x0c801f0002077f89 */ /* 0x000e6400000e0000 */
[----:B------:R-:W-:Y:S01]  /*1190*/  FFMA R6, R11, R13, R6 ;  /* 0x0000000d0b067223 */ /* 0x000fe20000000006 */
[C---:B------:R-:W-:Y:S01]  /*11a0*/  FSETP.GEU.AND P2, PT, |R10|.reuse, 1.175494350822287508e-38, PT ;  /* 0x008000000a00780b */ /* 0x040fe20003f4e200 */
[----:B------:R-:W-:Y:S01]  /*11b0*/  FMUL R13, R10, 0.25 ;  /* 0x3e8000000a0d7820 */ /* 0x000fe20000400000 */
[----:B0-----:R-:W-:Y:S02]  /*11c0*/  FMUL R15, R12, R15 ;  /* 0x0000000f0c0f7220 */ /* 0x001fe40000400000 */
[----:B------:R-:W0:Y:S03]  /*11d0*/  SHFL.BFLY PT, R9, R6, 0x4, 0x1f ;  /* 0x0c801f0006097f89 */ /* 0x000e2600000e0000 */
[----:B------:R-:W-:-:S02]  /*11e0*/  FSEL R15, R15, RZ, P1 ;  /* 0x000000ff0f0f7208 */ /* 0x000fc40000800000 */
[----:B------:R-:W-:-:S04]  /*11f0*/  FSETP.GT.AND P1, PT, |R10|, 8.50705917302346158658e+37, PT ;  /* 0x7e8000000a00780b */ /* 0x000fc80003f24200 */
[----:B------:R-:W-:Y:S02]  /*1200*/  FSEL R12, R13, R10, P1 ;  /* 0x0000000a0d0c7208 */ /* 0x000fe40000800000 */
[----:B------:R-:W-:Y:S02]  /*1210*/  FSEL R17, R17, R14, P1 ;  /* 0x0000000e11117208 */ /* 0x000fe40000800000 */
[----:B------:R-:W-:Y:S01]  /*1220*/  FSETP.NEU.AND P1, PT, R10, RZ, PT ;  /* 0x000000ff0a00720b */ /* 0x000fe20003f2d000 */
[----:B------:R-:W-:Y:S02]  /*1230*/  @!P2 FMUL R12, R12, 16777216 ;  /* 0x4b8000000c0ca820 */ /* 0x000fe40000400000 */
[----:B------:R-:W-:Y:S01]  /*1240*/  @!P2 FMUL R17, R17, 16777216 ;  /* 0x4b8000001111a820 */ /* 0x000fe20000400000 */
[----:B-1----:R-:W-:-:S03]  /*1250*/  FADD R7, -R2, R7 ;  /* 0x0000000702077221 */ /* 0x002fc60000000100 */
[----:B------:R-:W1:Y:S01]  /*1260*/  MUFU.RCP R12, R12 ;  /* 0x0000000c000c7308 */ /* 0x000e620000001000 */
[C---:B------:R-:W-:Y:S01]  /*1270*/  FMUL R11, R7.reuse, R7 ;  /* 0x00000007070b7220 */ /* 0x040fe20000400000 */
[----:B------:R-:W-:Y:S01]  /*1280*/  FFMA R7, R7, R15, R2 ;  /* 0x0000000f07077223 */ /* 0x000fe20000000002 */
[----:B0-----:R-:W-:Y:S02]  /*1290*/  FADD R6, R6, R9 ;  /* 0x0000000906067221 */ /* 0x001fe40000000000 */
[----:B------:R-:W-:Y:S02]  /*12a0*/  FMUL R11, R8, R11 ;  /* 0x0000000b080b7220 */ /* 0x000fe40000400000 */
[----:B------:R-:W0:Y:S02]  /*12b0*/  SHFL.BFLY PT, R2, R7, 0x2, 0x1f ;  /* 0x0c401f0007027f89 */ /* 0x000e2400000e0000 */
[----:B------:R-:W-:Y:S01]  /*12c0*/  FFMA R6, R15, R11, R6 ;  /* 0x0000000b0f067223 */ /* 0x000fe20000000006 */
[----:B------:R-:W-:-:S04]  /*12d0*/  FADD R15, R10, R10 ;  /* 0x0000000a0a0f7221 */ /* 0x000fc80000000000 */
[----:B------:R-:W2:Y:S01]  /*12e0*/  SHFL.BFLY PT, R9, R6, 0x2, 0x1f ;  /* 0x0c401f0006097f89 */ /* 0x000ea200000e0000 */
[----:B-1----:R-:W-:Y:S01]  /*12f0*/  FMUL R17, R12, R17 ;  /* 0x000000110c117220 */ /* 0x002fe20000400000 */
[C---:B------:R-:W-:Y:S01]  /*1300*/  FSETP.GEU.AND P2, PT, |R15|.reuse, 1.175494350822287508e-38, PT ;  /* 0x008000000f00780b */ /* 0x040fe20003f4e200 */
[----:B------:R-:W-:-:S03]  /*1310*/  FMUL R12, R15, 0.25 ;  /* 0x3e8000000f0c7820 */ /* 0x000fc60000400000 */
[----:B------:R-:W-:Y:S02]  /*1320*/  FSEL R17, R17, RZ, P1 ;  /* 0x000000ff11117208 */ /* 0x000fe40000800000 */
[----:B------:R-:W-:-:S04]  /*1330*/  FSETP.GT.AND P1, PT, |R15|, 8.50705917302346158658e+37, PT ;  /* 0x7e8000000f00780b */ /* 0x000fc80003f24200 */
[----:B------:R-:W-:Y:S02]  /*1340*/  FSEL R12, R12, R15, P1 ;  /* 0x0000000f0c0c7208 */ /* 0x000fe40000800000 */
[----:B------:R-:W-:Y:S02]  /*1350*/  FSEL R13, R13, R10, P1 ;  /* 0x0000000a0d0d7208 */ /* 0x000fe40000800000 */
[----:B------:R-:W-:Y:S01]  /*1360*/  FSETP.NEU.AND P1, PT, R15, RZ, PT ;  /* 0x000000ff0f00720b */ /* 0x000fe20003f2d000 */
[----:B0-----:R-:W-:Y:S01]  /*1370*/  FADD R8, -R7, R2 ;  /* 0x0000000207087221 */ /* 0x001fe20000000100 */
[----:B------:R-:W-:Y:S01]  /*1380*/  @!P2 FMUL R12, R12, 16777216 ;  /* 0x4b8000000c0ca820 */ /* 0x000fe20000400000 */
[----:B------:R-:W0:Y:S01]  /*1390*/  S2R R2, SR_TID.X ;  /* 0x0000000000027919 */ /* 0x000e220000002100 */
[----:B------:R-:W-:Y:S01]  /*13a0*/  @!P2 FMUL R13, R13, 16777216 ;  /* 0x4b8000000d0da820 */ /* 0x000fe20000400000 */
[C---:B------:R-:W-:Y:S01]  /*13b0*/  FMUL R11, R8.reuse, R8 ;  /* 0x00000008080b7220 */ /* 0x040fe20000400000 */
[----:B------:R-:W-:Y:S01]  /*13c0*/  FFMA R7, R8, R17, R7 ;  /* 0x0000001108077223 */ /* 0x000fe20000000007 */
[----:B--2---:R-:W-:-:S02]  /*13d0*/  FADD R6, R6, R9 ;  /* 0x0000000906067221 */ /* 0x004fc40000000000 */
[----:B------:R-:W-:Y:S01]  /*13e0*/  FMUL R11, R14, R11 ;  /* 0x0000000b0e0b7220 */ /* 0x000fe20000400000 */
[----:B------:R-:W1:Y:S01]  /*13f0*/  MUFU.RCP R12, R12 ;  /* 0x0000000c000c7308 */ /* 0x000e620000001000 */
[----:B------:R-:W2:Y:S02]  /*1400*/  SHFL.BFLY PT, R8, R7, 0x1, 0x1f ;  /* 0x0c201f0007087f89 */ /* 0x000ea400000e0000 */
[----:B------:R-:W-:-:S05]  /*1410*/  FFMA R6, R17, R11, R6 ;  /* 0x0000000b11067223 */ /* 0x000fca0000000006 */
[----:B------:R-:W3:Y:S01]  /*1420*/  SHFL.BFLY PT, R9, R6, 0x1, 0x1f ;  /* 0x0c201f0006097f89 */ /* 0x000ee200000e0000 */
[----:B-1----:R-:W-:-:S05]  /*1430*/  FMUL R13, R12, R13 ;  /* 0x0000000d0c0d7220 */ /* 0x002fca0000400000 */
[----:B------:R-:W-:Y:S01]  /*1440*/  FSEL R13, R13, RZ, P1 ;  /* 0x000000ff0d0d7208 */ /* 0x000fe20000800000 */
[----:B--2---:R-:W-:Y:S01]  /*1450*/  FADD R8, -R7, R8 ;  /* 0x0000000807087221 */ /* 0x004fe20000000100 */
[----:B0-----:R-:W-:Y:S02]  /*1460*/  LOP3.LUT P2, RZ, R2, 0x1f, RZ, 0xc0, !PT ;  /* 0x0000001f02ff7812 */ /* 0x001fe4000784c0ff */
[----:B------:R-:W-:Y:S01]  /*1470*/  SHF.R.U32.HI R12, RZ, 0x3, R2 ;  /* 0x00000003ff0c7819 */ /* 0x000fe20000011602 */
[C---:B------:R-:W-:Y:S01]  /*1480*/  FMUL R11, R8.reuse, R8 ;  /* 0x00000008080b7220 */ /* 0x040fe20000400000 */
[----:B------:R-:W-:Y:S01]  /*1490*/  FFMA R7, R8, R13, R7 ;  /* 0x0000000d08077223 */ /* 0x000fe20000000007 */
[----:B------:R-:W-:Y:S01]  /*14a0*/  ISETP.GE.AND P3, PT, R2, 0x10, PT ;  /* 0x000000100200780c */ /* 0x000fe20003f66270 */
[----:B---3--:R-:W-:Y:S01]  /*14b0*/  FADD R6, R6, R9 ;  /* 0x0000000906067221 */ /* 0x008fe20000000000 */
[----:B------:R-:W-:Y:S01]  /*14c0*/  FMUL R11, R10, R11 ;  /* 0x0000000b0a0b7220 */ /* 0x000fe20000400000 */
[----:B------:R-:W-:-:S03]  /*14d0*/  LOP3.LUT R12, R12, 0x3c, RZ, 0xc0, !PT ;  /* 0x0000003c0c0c7812 */ /* 0x000fc600078ec0ff */
[----:B------:R-:W-:Y:S01]  /*14e0*/  FFMA R11, R13, R11, R6 ;  /* 0x0000000b0d0b7223 */ /* 0x000fe20000000006 */
[----:B------:R-:W-:Y:S01]  /*14f0*/  SHF.L.U32 R6, R2, 0x2, RZ ;  /* 0x0000000202067819 */ /* 0x000fe200000006ff */
[----:B------:R-:W-:Y:S04]  /*1500*/  @!P2 STS [R12+UR6+0x80], R15 ;  /* 0x0000800f0c00a988 */ /* 0x000fe80008000806 */
[----:B------:R-:W-:Y:S04]  /*1510*/  @!P2 STS [R12+UR6], R7 ;  /* 0x000000070c00a988 */ /* 0x000fe80008000806 */
[----:B------:R-:W-:Y:S01]  /*1520*/  @!P2 STS [R12+UR6+0x40], R11 ;  /* 0x0000400b0c00a988 */ /* 0x000fe20008000806 */
[----:B------:R-:W-:Y:S06]  /*1530*/  BAR.SYNC.DEFER_BLOCKING 0x0 ;  /* 0x0000000000007b1d */ /* 0x000fec0000010000 */
[----:B------:R-:W0:Y:S04]  /*1540*/  @!P3 LDS R5, [R6+UR6+0x80] ;  /* 0x000080060605b984 */ /* 0x000e280008000800 */
[----:B------:R-:W-:Y:S04]  /*1550*/  @!P3 LDS R3, [R6+UR6] ;  /* 0x000000060603b984 */ /* 0x000fe80008000800 */
[----:B------:R-:W1:Y:S04]  /*1560*/  @!P3 LDS R4, [R6+UR6+0x40] ;  /* 0x000040060604b984 */ /* 0x000e680008000800 */
[----:B0-----:R-:W0:Y:S04]  /*1570*/  SHFL.BFLY PT, R10, R5, 0x8, 0x1f ;  /* 0x0d001f00050a7f89 */ /* 0x001e2800000e0000 */
[----:B-1----:R-:W1:Y:S01]  /*1580*/  SHFL.BFLY PT, R7, R4, 0x8, 0x1f ;  /* 0x0d001f0004077f89 */ /* 0x002e6200000e0000 */
[----:B0-----:R-:W-:-:S04]  /*1590*/  FADD R9, R5, R10 ;  /* 0x0000000a05097221 */ /* 0x001fc80000000000 */
[C---:B------:R-:W-:Y:S01]  /*15a0*/  FMUL R8, R9.reuse, 0.25 ;  /* 0x3e80000009087820 */ /* 0x040fe20000400000 */
[C---:B------:R-:W-:Y:S01]  /*15b0*/  FSETP.GEU.AND P2, PT, |R9|.reuse, 1.175494350822287508e-38, PT ;  /* 0x008000000900780b */ /* 0x040fe20003f4e200 */
[----:B------:R-:W0:Y:S01]  /*15c0*/  SHFL.BFLY PT, R14, R9, 0x4, 0x1f ;  /* 0x0c801f00090e7f89 */ /* 0x000e2200000e0000 */
[----:B------:R-:W-:Y:S01]  /*15d0*/  FSETP.GT.AND P1, PT, |R9|, 8.50705917302346158658e+37, PT ;  /* 0x7e8000000900780b */ /* 0x000fe20003f24200 */
[----:B-1----:R-:W-:-:S03]  /*15e0*/  FADD R7, R4, R7 ;  /* 0x0000000704077221 */ /* 0x002fc60000000000 */
[----:B------:R-:W-:Y:S02]  /*15f0*/  FSEL R11, R8, R9, P1 ;  /* 0x00000009080b7208 */ /* 0x000fe40000800000 */
[----:B------:R-:W1:Y:S05]  /*1600*/  SHFL.BFLY PT, R8, R3, 0x8, 0x1f ;  /* 0x0d001f0003087f89 */ /* 0x000e6a00000e0000 */
[----:B------:R-:W-:Y:S02]  /*1610*/  @!P2 FMUL R11, R11, 16777216 ;  /* 0x4b8000000b0ba820 */ /* 0x000fe40000400000 */
[----:B------:R-:W-:-:S04]  /*1620*/  @P1 FMUL R10, R10, 0.25 ;  /* 0x3e8000000a0a1820 */ /* 0x000fc80000400000 */
[----:B------:R-:W2:Y:S01]  /*1630*/  MUFU.RCP R11, R11 ;  /* 0x0000000b000b7308 */ /* 0x000ea20000001000 */
[----:B------:R-:W-:Y:S01]  /*1640*/  @!P2 FMUL R10, R10, 16777216 ;  /* 0x4b8000000a0aa820 */ /* 0x000fe20000400000 */
[C---:B------:R-:W-:Y:S01]  /*1650*/  FSETP.NEU.AND P2, PT, R9.reuse, RZ, PT ;  /* 0x000000ff0900720b */ /* 0x040fe20003f4d000 */
[----:B0-----:R-:W-:-:S04]  /*1660*/  FADD R13, R9, R14 ;  /* 0x0000000e090d7221 */ /* 0x001fc80000000000 */
[C---:B------:R-:W-:Y:S01]  /*1670*/  FMUL R16, R13.reuse, 0.25 ;  /* 0x3e8000000d107820 */ /* 0x040fe20000400000 */
[C---:B------:R-:W-:Y:S01]  /*1680*/  FSETP.GEU.AND P3, PT, |R13|.reuse, 1.175494350822287508e-38, PT ;  /* 0x008000000d00780b */ /* 0x040fe20003f6e200 */
[----:B------:R-:W0:Y:S01]  /*1690*/  SHFL.BFLY PT, R18, R13, 0x2, 0x1f ;  /* 0x0c401f000d127f89 */ /* 0x000e2200000e0000 */
[----:B------:R-:W-:Y:S01]  /*16a0*/  FSETP.GT.AND P1, PT, |R13|, 8.50705917302346158658e+37, PT ;  /* 0x7e8000000d00780b */ /* 0x000fe20003f24200 */
[----:B-1----:R-:W-:Y:S01]  /*16b0*/  FADD R8, -R3, R8 ;  /* 0x0000000803087221 */ /* 0x002fe20000000100 */
[----:B--2---:R-:W-:Y:S02]  /*16c0*/  FMUL R10, R11, R10 ;  /* 0x0000000a0b0a7220 */ /* 0x004fe40000400000 */
[----:B------:R-:W-:Y:S01]  /*16d0*/  FSEL R16, R16, R13, P1 ;  /* 0x0000000d10107208 */ /* 0x000fe20000800000 */
[----:B------:R-:W-:Y:S02]  /*16e0*/  FMUL R12, R8, R8 ;  /* 0x00000008080c7220 */ /* 0x000fe40000400000 */
[----:B------:R-:W-:-:S02]  /*16f0*/  FSEL R10, R10, RZ, P2 ;  /* 0x000000ff0a0a7208 */ /* 0x000fc40001000000 */
[----:B------:R-:W-:Y:S01]  /*1700*/  FMUL R12, R5, R12 ;  /* 0x0000000c050c7220 */ /* 0x000fe20000400000 */
[----:B------:R-:W-:Y:S01]  /*1710*/  FSETP.NEU.AND P2, PT, R13, RZ, PT ;  /* 0x000000ff0d00720b */ /* 0x000fe20003f4d000 */
[----:B------:R-:W-:Y:S01]  /*1720*/  @!P3 FMUL R16, R16, 16777216 ;  /* 0x4b8000001010b820 */ /* 0x000fe20000400000 */
[----:B------:R-:W-:Y:S01]  /*1730*/  FFMA R3, R8, R10, R3 ;  /* 0x0000000a08037223 */ /* 0x000fe20000000003 */
[----:B------:R-:W-:Y:S01]  /*1740*/  FFMA R7, R10, R12, R7 ;  /* 0x0000000c0a077223 */ /* 0x000fe20000000007 */
[----:B------:R-:W-:Y:S01]  /*1750*/  @P1 FMUL R14, R14, 0.25 ;  /* 0x3e8000000e0e1820 */ /* 0x000fe20000400000 */
[----:B------:R-:W1:Y:S02]  /*1760*/  MUFU.RCP R5, R16 ;  /* 0x0000001000057308 */ /* 0x000e640000001000 */
[----:B------:R-:W2:Y:S01]  /*1770*/  SHFL.BFLY PT, R4, R3, 0x4, 0x1f ;  /* 0x0c801f0003047f89 */ /* 0x000ea200000e0000 */
[----:B------:R-:W-:-:S03]  /*1780*/  @!P3 FMUL R14, R14, 16777216 ;  /* 0x4b8000000e0eb820 */ /* 0x000fc60000400000 */
[----:B------:R-:W3:Y:S01]  /*1790*/  SHFL.BFLY PT, R8, R7, 0x4, 0x1f ;  /* 0x0c801f0007087f89 */ /* 0x000ee200000e0000 */
[----:B0-----:R-:W-:-:S04]  /*17a0*/  FADD R11, R13, R18 ;  /* 0x000000120d0b7221 */ /* 0x001fc80000000000 */
[C---:B------:R-:W-:Y:S01]  /*17b0*/  FMUL R12, R11.reuse, 0.25 ;  /* 0x3e8000000b0c7820 */ /* 0x040fe20000400000 */
[----:B------:R-:W-:Y:S01]  /*17c0*/  FSETP.GEU.AND P3, PT, |R11|, 1.175494350822287508e-38, PT ;  /* 0x008000000b00780b */ /* 0x000fe20003f6e200 */
[----:B-1----:R-:W-:Y:S01]  /*17d0*/  FMUL R5, R5, R14 ;  /* 0x0000000e05057220 */ /* 0x002fe20000400000 */
[----:B------:R-:W-:Y:S01]  /*17e0*/  FSETP.GT.AND P1, PT, |R11|, 8.50705917302346158658e+37, PT ;  /* 0x7e8000000b00780b */ /* 0x000fe20003f24200 */
[----:B------:R-:W0:Y:S03]  /*17f0*/  SHFL.BFLY PT, R14, R11, 0x1, 0x1f ;  /* 0x0c201f000b0e7f89 */ /* 0x000e2600000e0000 */
[----:B------:R-:W-:Y:S02]  /*1800*/  FSEL R5, R5, RZ, P2 ;  /* 0x000000ff05057208 */ /* 0x000fe40001000000 */
[----:B------:R-:W-:Y:S01]  /*1810*/  FSEL R12, R12, R11, P1 ;  /* 0x0000000b0c0c7208 */ /* 0x000fe20000800000 */
[----:B--2---:R-:W-:-:S04]  /*1820*/  FADD R4, -R3, R4 ;  /* 0x0000000403047221 */ /* 0x004fc80000000100 */
[----:B------:R-:W-:Y:S02]  /*1830*/  @!P3 FMUL R12, R12, 16777216 ;  /* 0x4b8000000c0cb820 */ /* 0x000fe40000400000 */
[----:B------:R-:W-:Y:S01]  /*1840*/  @P1 FMUL R18, R18, 0.25 ;  /* 0x3e80000012121820 */ /* 0x000fe20000400000 */
[C---:B------:R-:W-:Y:S01]  /*1850*/  FFMA R3, R4.reuse, R5, R3 ;  /* 0x0000000504037223 */ /* 0x040fe20000000003 */
[----:B------:R-:W-:Y:S01]  /*1860*/  FMUL R10, R4, R4 ;  /* 0x00000004040a7220 */ /* 0x000fe20000400000 */
[----:B---3--:R-:W-:Y:S01]  /*1870*/  FADD R8, R7, R8 ;  /* 0x0000000807087221 */ /* 0x008fe20000000000 */
[----:B------:R-:W-:Y:S01]  /*1880*/  @!P3 FMUL R18, R18, 16777216 ;  /* 0x4b8000001212b820 */ /* 0x000fe20000400000 */
[----:B------:R1:W2:Y:S01]  /*1890*/  MUFU.RCP R7, R12 ;  /* 0x0000000c00077308 */ /* 0x0002a20000001000 */
[----:B------:R-:W-:Y:S01]  /*18a0*/  FMUL R10, R9, R10 ;  /* 0x0000000a090a7220 */ /* 0x000fe20000400000 */
[----:B------:R-:W3:Y:S01]  /*18b0*/  SHFL.BFLY PT, R4, R3, 0x2, 0x1f ;  /* 0x0c401f0003047f89 */ /* 0x000ee200000e0000 */
[----:B------:R-:W-:-:S02]  /*18c0*/  FSETP.NEU.AND P1, PT, R11, RZ, PT ;  /* 0x000000ff0b00720b */ /* 0x000fc40003f2d000 */
[----:B------:R-:W-:Y:S01]  /*18d0*/  FFMA R8, R5, R10, R8 ;  /* 0x0000000a05087223 */ /* 0x000fe20000000008 */
[----:B0-----:R-:W-:Y:S01]  /*18e0*/  FADD R15, R11, R14 ;  /* 0x0000000e0b0f7221 */ /* 0x001fe20000000000 */
[----:B-1----:R-:W-:-:S03]  /*18f0*/  HFMA2.MMA R12, -RZ, RZ, 0.46875, 0 ;  /* 0x37800000ff0c7435 */ /* 0x002fc600000001ff */
[----:B------:R-:W0:Y:S01]  /*1900*/  SHFL.BFLY PT, R5, R8, 0x2, 0x1f ;  /* 0x0c401f0008057f89 */ /* 0x000e2200000e0000 */
[C---:B------:R-:W-:Y:S01]  /*1910*/  FMUL R10, R15.reuse, 0.25 ;  /* 0x3e8000000f0a7820 */ /* 0x040fe20000400000 */
[----:B------:R-:W-:Y:S01]  /*1920*/  FSETP.GEU.AND P2, PT, |R15|, 1.175494350822287508e-38, PT ;  /* 0x008000000f00780b */ /* 0x000fe20003f4e200 */
[----:B--2---:R-:W-:-:S05]  /*1930*/  FMUL R7, R7, R18 ;  /* 0x0000001207077220 */ /* 0x004fca0000400000 */
[----:B------:R-:W-:Y:S02]  /*1940*/  FSEL R7, R7, RZ, P1 ;  /* 0x000000ff07077208 */ /* 0x000fe40000800000 */
[----:B------:R-:W-:Y:S01]  /*1950*/  FSETP.GT.AND P1, PT, |R15|, 8.50705917302346158658e+37, PT ;  /* 0x7e8000000f00780b */ /* 0x000fe20003f24200 */
[----:B---3--:R-:W-:-:S03]  /*1960*/  FADD R4, -R3, R4 ;  /* 0x0000000403047221 */ /* 0x008fc60000000100 */
[----:B------:R-:W-:Y:S01]  /*1970*/  FSEL R9, R10, R15, P1 ;  /* 0x0000000f0a097208 */ /* 0x000fe20000800000 */
[C---:B------:R-:W-:Y:S01]  /*1980*/  FFMA R3, R4.reuse, R7, R3 ;  /* 0x0000000704037223 */ /* 0x040fe20000000003 */
[----:B------:R-:W-:-:S03]  /*1990*/  FMUL R4, R4, R4 ;  /* 0x0000000404047220 */ /* 0x000fc60000400000 */
[----:B------:R-:W-:Y:S01]  /*19a0*/  @!P2 FMUL R9, R9, 16777216 ;  /* 0x4b8000000909a820 */ /* 0x000fe20000400000 */
[----:B0-----:R-:W-:Y:S01]  /*19b0*/  FADD R8, R8, R5 ;  /* 0x0000000508087221 */ /* 0x001fe20000000000 */
[----:B------:R-:W-:Y:S01]  /*19c0*/  FMUL R4, R13, R4 ;  /* 0x000000040d047220 */ /* 0x000fe20000400000 */
[----:B------:R-:W0:Y:S01]  /*19d0*/  SHFL.BFLY PT, R10, R3, 0x1, 0x1f ;  /* 0x0c201f00030a7f89 */ /* 0x000e2200000e0000 */
[----:B------:R-:W-:Y:S02]  /*19e0*/  @P1 FMUL R14, R14, 0.25 ;  /* 0x3e8000000e0e1820 */ /* 0x000fe40000400000 */
[----:B------:R-:W1:Y:S01]  /*19f0*/  MUFU.RCP R9, R9 ;  /* 0x0000000900097308 */ /* 0x000e620000001000 */
[----:B------:R-:W-:Y:S01]  /*1a00*/  FFMA R4, R7, R4, R8 ;  /* 0x0000000407047223 */ /* 0x000fe20000000008 */
[----:B------:R-:W-:Y:S01]  /*1a10*/  LOP3.LUT P1, RZ, R2, 0xf, RZ, 0xc0, !PT ;  /* 0x0000000f02ff7812 */ /* 0x000fe2000782c0ff */
[----:B------:R-:W-:Y:S01]  /*1a20*/  @!P2 FMUL R14, R14, 16777216 ;  /* 0x4b8000000e0ea820 */ /* 0x000fe20000400000 */
[----:B------:R-:W-:-:S02]  /*1a30*/  FSETP.NEU.AND P2, PT, R15, RZ, PT ;  /* 0x000000ff0f00720b */ /* 0x000fc40003f4d000 */
[----:B------:R-:W2:Y:S01]  /*1a40*/  SHFL.BFLY PT, R5, R4, 0x1, 0x1f ;  /* 0x0c201f0004057f89 */ /* 0x000ea200000e0000 */
[C---:B------:R-:W-:Y:S02]  /*1a50*/  ISETP.LT.AND P1, PT, R2.reuse, 0x10, !P1 ;  /* 0x000000100200780c */ /* 0x040fe40004f21270 */
[----:B------:R-:W-:-:S04]  /*1a60*/  LOP3.LUT R2, R2, 0x1ff, RZ, 0xc0, !PT ;  /* 0x000001ff02027812 */ /* 0x000fc800078ec0ff */
[----:B------:R-:W-:Y:S01]  /*1a70*/  ISETP.EQ.AND P0, PT, R2, RZ, !P0 ;  /* 0x000000ff0200720c */ /* 0x000fe20004702270 */
[----:B-1----:R-:W-:-:S05]  /*1a80*/  FMUL R14, R9, R14 ;  /* 0x0000000e090e7220 */ /* 0x002fca0000400000 */
[----:B------:R-:W-:Y:S01]  /*1a90*/  FSEL R14, R14, RZ, P2 ;  /* 0x000000ff0e0e7208 */ /* 0x000fe20001000000 */
[----:B------:R-:W-:Y:S01]  /*1aa0*/  @P1 STS [R6+UR6+0x80], R15 ;  /* 0x0000800f06001988 */ /* 0x000fe20008000806 */
[----:B0-----:R-:W-:-:S04]  /*1ab0*/  FADD R10, -R3, R10 ;  /* 0x0000000a030a7221 */ /* 0x001fc80000000100 */
[C---:B------:R-:W-:Y:S01]  /*1ac0*/  FMUL R8, R10.reuse, R10 ;  /* 0x0000000a0a087220 */ /* 0x040fe20000400000 */
[----:B------:R-:W-:Y:S01]  /*1ad0*/  FFMA R7, R10, R14, R3 ;  /* 0x0000000e0a077223 */ /* 0x000fe20000000003 */
[----:B--2---:R-:W-:Y:S02]  /*1ae0*/  FADD R5, R4, R5 ;  /* 0x0000000504057221 */ /* 0x004fe40000000000 */
[----:B------:R-:W-:Y:S02]  /*1af0*/  FMUL R8, R11, R8 ;  /* 0x000000080b087220 */ /* 0x000fe40000400000 */
[----:B------:R-:W-:Y:S01]  /*1b00*/  @P1 STS [R6+UR6], R7 ;  /* 0x0000000706001988 */ /* 0x000fe20008000806 */
[----:B------:R-:W0:Y:S01]  /*1b10*/  LDC.64 R10, c[0x0][0x230] ;  /* 0x00008c00ff0a7b82 */ /* 0x000e220000000a00 */
[----:B------:R-:W-:-:S05]  /*1b20*/  FFMA R13, R14, R8, R5 ;  /* 0x000000080e0d7223 */ /* 0x000fca0000000005 */
[----:B------:R-:W-:Y:S02]  /*1b30*/  @P1 STS [R6+UR6+0x40], R13 ;  /* 0x0000400d06001988 */ /* 0x000fe40008000806 */
[----:B------:R-:W1:Y:S08]  /*1b40*/  LDC.64 R4, c[0x0][0x220] ;  /* 0x00008800ff047b82 */ /* 0x000e700000000a00 */
[----:B------:R-:W-:Y:S08]  /*1b50*/  BAR.SYNC.DEFER_BLOCKING 0x0 ;  /* 0x0000000000007b1d */ /* 0x000ff00000010000 */
[----:B------:R-:W2:Y:S01]  /*1b60*/  LDC.64 R8, c[0x0][0x228] ;  /* 0x00008a00ff087b82 */ /* 0x000ea20000000a00 */
[C---:B-1----:R-:W-:Y:S01]  /*1b70*/  IMAD.WIDE R2, R0.reuse, 0x4, R4 ;  /* 0x0000000400027825 */ /* 0x042fe200078e0204 */
[----:B------:R-:W1:Y:S04]  /*1b80*/  LDS R17, [UR4] ;  /* 0x00000004ff117984 */ /* 0x000e680008000800 */
[----:B------:R-:W3:Y:S01]  /*1b90*/  LDS R19, [UR4+0x40] ;  /* 0x00004004ff137984 */ /* 0x000ee20008000800 */
[----:B--2---:R-:W-:-:S03]  /*1ba0*/  IMAD.WIDE R4, R0, 0x4, R8 ;  /* 0x0000000400047825 */ /* 0x004fc600078e0208 */
[----:B-1----:R1:W-:Y:S04]  /*1bb0*/  @P0 STG.E desc[UR8][R2.64], R17 ;  /* 0x0000001102000986 */ /* 0x0023e8000c101908 */
[----:B---3--:R1:W-:Y:S01]  /*1bc0*/  @P0 STG.E desc[UR8][R4.64], R19 ;  /* 0x0000001304000986 */ /* 0x0083e2000c101908 */
[----:B------:R-:W-:Y:S01]  /*1bd0*/  FFMA R6, R19, R12, 9.9999997473787516356e-06 ;  /* 0x3727c5ac13067423 */ /* 0x000fe2000000000c */
[----:B0-----:R-:W-:Y:S06]  /*1be0*/  @!P0 EXIT ;  /* 0x000000000000894d */ /* 0x001fec0003800000 */
[----:B-1----:R-:W0:Y:S01]  /*1bf0*/  MUFU.RSQ R5, R6 ;  /* 0x0000000600057308 */ /* 0x002e220000001400 */
[----:B------:R-:W-:-:S05]  /*1c00*/  IMAD.WIDE R2, R0, 0x4, R10 ;  /* 0x0000000400027825 */ /* 0x000fca00078e020a */
[----:B0-----:R-:W-:Y:S01]  /*1c10*/  STG.E desc[UR8][R2.64], R5 ;  /* 0x0000000502007986 */ /* 0x001fe2000c101908 */
[----:B------:R-:W-:Y:S05]  /*1c20*/  EXIT ;  /* 0x000000000000794d */ /* 0x000fea0003800000 */
.L_x_2:
[----:B------:R-:W-:-:S00]  /*1c30*/  BRA `(.L_x_2) ;  /* 0xfffffffc00fc7947 */ /* 0x000fc0000383ffff */
[----:B------:R-:W-:-:S00]  /*1c40*/  NOP ;  /* 0x0000000000007918 */ /* 0x000fc00000000000 */
        /* <DEDUP_REMOVED lines=11> */
.L_x_3:


//--------------------- .nv.global.init           --------------------------
	.section	.nv.global.init,"aw",@progbits
.nv.global.init:
	.type		_$_str,@object
	.size		_$_str,(.L_0 - _$_str)
_$_str:
        /*0000*/ 	.byte	0x5f, 0x5f, 0x43, 0x55, 0x44, 0x41, 0x5f, 0x46, 0x54, 0x5a, 0x00
.L_0:


//--------------------- .nv.shared.triton_red_fused_convolution_native_group_norm_5 --------------------------
	.section	.nv.shared.triton_red_fused_convolution_native_group_norm_5,"aw",@nobits
	.sectionflags	@""
	.align	16
	.zero		1024


//--------------------- .nv.constant0.triton_red_fused_convolution_native_group_norm_5 --------------------------
	.section	.nv.constant0.triton_red_fused_convolution_native_group_norm_5,"a",@progbits
	.sectionflags	@""
	.align	4
.nv.constant0.triton_red_fused_convolution_native_group_norm_5:
	.zero		576
